//
// Generated by NVIDIA NVVM Compiler
//
// Compiler Build ID: CL-36424714
// Cuda compilation tools, release 13.0, V13.0.88
// Based on NVVM 20.0.0
//

.version 9.0
.target sm_100
.address_size 64

	// .globl	_Z12reseedKernelP6float4Pfjj6float3S2_

.visible .entry _Z12reseedKernelP6float4Pfjj6float3S2_(
	.param .u64 .ptr .align 1 _Z12reseedKernelP6float4Pfjj6float3S2__param_0,
	.param .u64 .ptr .align 1 _Z12reseedKernelP6float4Pfjj6float3S2__param_1,
	.param .u32 _Z12reseedKernelP6float4Pfjj6float3S2__param_2,
	.param .u32 _Z12reseedKernelP6float4Pfjj6float3S2__param_3,
	.param .align 4 .b8 _Z12reseedKernelP6float4Pfjj6float3S2__param_4[12],
	.param .align 4 .b8 _Z12reseedKernelP6float4Pfjj6float3S2__param_5[12]
)
{


	ret;

}


// ===== COMPILED SASS (sm_100) =====

	.target	sm_100

	.elftype	@"ET_EXEC"


//--------------------- .note.nv.tkinfo           --------------------------
	.section	.note.nv.tkinfo,"",@"SHT_NOTE"
	.sectionflags	@"SHF_NOTE_NV_TKINFO"
	.tkinfo
        /*0018*/ 	.word	0x00000002
        /*0030*/ 	.string	""
        /*0030*/ 	.string	"ptxas"
        /*0030*/ 	.string	"Cuda compilation tools, release 13.0, V13.0.88"
        /*0030*/ 	.string	"Build cuda_13.0.r13.0/compiler.36424714_0"
        /*0030*/ 	.string	"-arch sm_100 -m 64 "



//--------------------- .note.nv.cuinfo           --------------------------
	.section	.note.nv.cuinfo,"",@"SHT_NOTE"
	.sectionflags	@"SHF_NOTE_NV_CUINFO"
        /*0018*/ 	.short	0x0002
        /*001a*/ 	.short	0x0064
        /*001c*/ 	.short	0x0082
	.zero		2


//--------------------- .nv.info                  --------------------------
	.section	.nv.info,"",@"SHT_CUDA_INFO"
	.align	4


	//----- nvinfo : EIATTR_REGCOUNT
	.align		4
        /*0000*/ 	.byte	0x04, 0x2f
        /*0002*/ 	.short	(.L_1 - .L_0)
	.align		4
.L_0:
        /*0004*/ 	.word	index@(_Z12reseedKernelP6float4Pfjj6float3S2_)
        /*0008*/ 	.word	0x00000004


	//----- nvinfo : EIATTR_FRAME_SIZE
	.align		4
.L_1:
        /*000c*/ 	.byte	0x04, 0x11
        /*000e*/ 	.short	(.L_3 - .L_2)
	.align		4
.L_2:
        /*0010*/ 	.word	index@(_Z12reseedKernelP6float4Pfjj6float3S2_)
        /*0014*/ 	.word	0x00000000


	//----- nvinfo : EIATTR_MIN_STACK_SIZE
	.align		4
.L_3:
        /*0018*/ 	.byte	0x04, 0x12
        /*001a*/ 	.short	(.L_5 - .L_4)
	.align		4
.L_4:
        /*001c*/ 	.word	index@(_Z12reseedKernelP6float4Pfjj6float3S2_)
        /*0020*/ 	.word	0x00000000
.L_5:


//--------------------- .nv.compat                --------------------------
	.section	.nv.compat,"",@"SHT_CUDA_COMPAT_INFO"
	.align	4
        /*0000*/ 	.byte	0x02, 0x09, 0x00, 0x00, 0x02, 0x02, 0x01, 0x00, 0x02, 0x05, 0x05, 0x00, 0x03, 0x07, 0x01, 0x01
        /*0010*/ 	.byte	0x02, 0x03, 0x00, 0x00, 0x02, 0x06, 0x01, 0x00, 0x04, 0x0b, 0x08, 0x00, 0x09, 0x00, 0x00, 0x00
        /*0020*/ 	.byte	0x00, 0x00, 0x00, 0x00


//--------------------- .nv.info._Z12reseedKernelP6float4Pfjj6float3S2_ --------------------------
	.section	.nv.info._Z12reseedKernelP6float4Pfjj6float3S2_,"",@"SHT_CUDA_INFO"
	.sectionflags	@""
	.align	4


	//----- nvinfo : EIATTR_CUDA_API_VERSION
	.align		4
        /*0000*/ 	.byte	0x04, 0x37
        /*0002*/ 	.short	(.L_7 - .L_6)
.L_6:
        /*0004*/ 	.word	0x00000082


	//----- nvinfo : EIATTR_KPARAM_INFO
	.align		4
.L_7:
        /*0008*/ 	.byte	0x04, 0x17
        /*000a*/ 	.short	(.L_9 - .L_8)
.L_8:
        /*000c*/ 	.word	0x00000000
        /*0010*/ 	.short	0x0005
        /*0012*/ 	.short	0x0024
        /*0014*/ 	.byte	0x00, 0xf0, 0x31, 0x00


	//----- nvinfo : EIATTR_KPARAM_INFO
	.align		4
.L_9:
        /*0018*/ 	.byte	0x04, 0x17
        /*001a*/ 	.short	(.L_11 - .L_10)
.L_10:
        /*001c*/ 	.word	0x00000000
        /*0020*/ 	.short	0x0004
        /*0022*/ 	.short	0x0018
        /*0024*/ 	.byte	0x00, 0xf0, 0x31, 0x00


	//----- nvinfo : EIATTR_KPARAM_INFO
	.align		4
.L_11:
        /*0028*/ 	.byte	0x04, 0x17
        /*002a*/ 	.short	(.L_13 - .L_12)
.L_12:
        /*002c*/ 	.word	0x00000000
        /*0030*/ 	.short	0x0003
        /*0032*/ 	.short	0x0014
        /*0034*/ 	.byte	0x00, 0xf0, 0x11, 0x00


	//----- nvinfo : EIATTR_KPARAM_INFO
	.align		4
.L_13:
        /*0038*/ 	.byte	0x04, 0x17
        /*003a*/ 	.short	(.L_15 - .L_14)
.L_14:
        /*003c*/ 	.word	0x00000000
        /*0040*/ 	.short	0x0002
        /*0042*/ 	.short	0x0010
        /*0044*/ 	.byte	0x00, 0xf0, 0x11, 0x00


	//----- nvinfo : EIATTR_KPARAM_INFO
	.align		4
.L_15:
        /*0048*/ 	.byte	0x04, 0x17
        /*004a*/ 	.short	(.L_17 - .L_16)
.L_16:
        /*004c*/ 	.word	0x00000000
        /*0050*/ 	.short	0x0001
        /*0052*/ 	.short	0x0008
        /*0054*/ 	.byte	0x00, 0xf5, 0x21, 0x00


	//----- nvinfo : EIATTR_KPARAM_INFO
	.align		4
.L_17:
        /*0058*/ 	.byte	0x04, 0x17
        /*005a*/ 	.short	(.L_19 - .L_18)
.L_18:
        /*005c*/ 	.word	0x00000000
        /*0060*/ 	.short	0x0000
        /*0062*/ 	.short	0x0000
        /*0064*/ 	.byte	0x00, 0xf5, 0x21, 0x00


	//----- nvinfo : EIATTR_SPARSE_MMA_MASK
	.align		4
.L_19:
        /*0068*/ 	.byte	0x03, 0x50
        /*006a*/ 	.short	0x0000


	//----- nvinfo : EIATTR_MAXREG_COUNT
	.align		4
        /*006c*/ 	.byte	0x03, 0x1b
        /*006e*/ 	.short	0x00ff


	//----- nvinfo : EIATTR_MERCURY_ISA_VERSION
	.align		4
        /*0070*/ 	.byte	0x03, 0x5f
        /*0072*/ 	.short	0x0101


	//----- nvinfo : EIATTR_VRC_CTA_INIT_COUNT
	.align		4
        /*0074*/ 	.byte	0x02, 0x4a
	.zero		1
	.zero		1


	//----- nvinfo : EIATTR_EXIT_INSTR_OFFSETS
	.align		4
        /*0078*/ 	.byte	0x04, 0x1c
        /*007a*/ 	.short	(.L_21 - .L_20)


	//   ....[0]....
.L_20:
        /*007c*/ 	.word	0x00000010


	//----- nvinfo : EIATTR_CBANK_PARAM_SIZE
	.align		4
.L_21:
        /*0080*/ 	.byte	0x03, 0x19
        /*0082*/ 	.short	0x0030


	//----- nvinfo : EIATTR_PARAM_CBANK
	.align		4
        /*0084*/ 	.byte	0x04, 0x0a
        /*0086*/ 	.short	(.L_23 - .L_22)
	.align		4
.L_22:
        /*0088*/ 	.word	index@(.nv.constant0._Z12reseedKernelP6float4Pfjj6float3S2_)
        /*008c*/ 	.short	0x0380
        /*008e*/ 	.short	0x0030


	//----- nvinfo : EIATTR_SW_WAR
	.align		4
.L_23:
        /*0090*/ 	.byte	0x04, 0x36
        /*0092*/ 	.short	(.L_25 - .L_24)
.L_24:
        /*0094*/ 	.word	0x00000008
.L_25:


//--------------------- .nv.callgraph             --------------------------
	.section	.nv.callgraph,"",@"SHT_CUDA_CALLGRAPH"
	.align	4
	.sectionentsize	8
	.align		4
        /*0000*/ 	.word	0x00000000
	.align		4
        /*0004*/ 	.word	0xffffffff
	.align		4
        /*0008*/ 	.word	0x00000000
	.align		4
        /*000c*/ 	.word	0xfffffffe
	.align		4
        /*0010*/ 	.word	0x00000000
	.align		4
        /*0014*/ 	.word	0xfffffffd
	.align		4
        /*0018*/ 	.word	0x00000000
	.align		4
        /*001c*/ 	.word	0xfffffffc


//--------------------- .text._Z12reseedKernelP6float4Pfjj6float3S2_ --------------------------
	.section	.text._Z12reseedKernelP6float4Pfjj6float3S2_,"ax",@progbits
	.align	128
        .global         _Z12reseedKernelP6float4Pfjj6float3S2_
        .type           _Z12reseedKernelP6float4Pfjj6float3S2_,@function
        .size           _Z12reseedKernelP6float4Pfjj6float3S2_,(.L_x_1 - _Z12reseedKernelP6float4Pfjj6float3S2_)
        .other          _Z12reseedKernelP6float4Pfjj6float3S2_,@"STO_CUDA_ENTRY STV_DEFAULT"
_Z12reseedKernelP6float4Pfjj6float3S2_:
.text._Z12reseedKernelP6float4Pfjj6float3S2_:
[----:B------:R-:W-:Y:S01]  /*0000*/  LDC R1, c[0x0][0x37c] ;  /* 0x0000df00ff017b82 */ /* 0x000fe20000000800 */
[----:B------:R-:W-:Y:S05]  /*0010*/  EXIT ;  /* 0x000000000000794d */ /* 0x000fea0003800000 */
.L_x_0:
[----:B------:R-:W-:-:S00]  /*0020*/  BRA `(.L_x_0) ;  /* 0xfffffffc00fc7947 */ /* 0x000fc0000383ffff */
[----:B------:R-:W-:-:S00]  /*0030*/  NOP ;  /* 0x0000000000007918 */ /* 0x000fc00000000000 */
        /* <DEDUP_REMOVED lines=12> */
.L_x_1:


//--------------------- .nv.shared.reserved.0     --------------------------
	.section	.nv.shared.reserved.0,"aw",@nobits
	.weak		__nv_reservedSMEM_offset_0_alias
	.size		__nv_reservedSMEM_offset_0_alias, 0, 64
	.other		__nv_reservedSMEM_offset_0_alias,@"STO_CUDA_RESERVED_SHARED STV_DEFAULT"
__nv_reservedSMEM_offset_0_alias:
	.zero		0
	.zero		64


//--------------------- .nv.constant0._Z12reseedKernelP6float4Pfjj6float3S2_ --------------------------
	.section	.nv.constant0._Z12reseedKernelP6float4Pfjj6float3S2_,"a",@progbits
	.sectionflags	@""
	.align	4
.nv.constant0._Z12reseedKernelP6float4Pfjj6float3S2_:
	.zero		944


//--------------------- SYMBOLS --------------------------

	.type		.nv.reservedSmem.offset0,@object
	.size		.nv.reservedSmem.offset0,0x4
